	.headerflags	@"EF_CUDA_TEXMODE_UNIFIED EF_CUDA_64BIT_ADDRESS EF_CUDA_ACCELERATORS EF_CUDA_SM90 EF_CUDA_VIRTUAL_SM(EF_CUDA_SM90)"
	.elftype	@"ET_EXEC"


//--------------------- .nv.info                  --------------------------
	.section	.nv.info,"",@"SHT_CUDA_INFO"
	.align	4


	//----- nvinfo : EIATTR_REGCOUNT
	.align		4
        /*0000*/ 	.byte	0x04, 0x2f
        /*0002*/ 	.short	(.L_1 - .L_0)
	.align		4
.L_0:
        /*0004*/ 	.word	index@(triton_poi_fused_hardsigmoid_hardswish_mul_28)
        /*0008*/ 	.word	0x0000000c


	//----- nvinfo : EIATTR_MIN_STACK_SIZE
	.align		4
.L_1:
        /*000c*/ 	.byte	0x04, 0x12
        /*000e*/ 	.short	(.L_3 - .L_2)
	.align		4
.L_2:
        /*0010*/ 	.word	index@(triton_poi_fused_hardsigmoid_hardswish_mul_28)
        /*0014*/ 	.word	0x00000000


	//----- nvinfo : EIATTR_FRAME_SIZE
	.align		4
.L_3:
        /*0018*/ 	.byte	0x04, 0x11
        /*001a*/ 	.short	(.L_5 - .L_4)
	.align		4
.L_4:
        /*001c*/ 	.word	index@(triton_poi_fused_hardsigmoid_hardswish_mul_28)
        /*0020*/ 	.word	0x00000000


	//----- nvinfo : EIATTR_MIN_STACK_SIZE
	.align		4
.L_5:
        /*0024*/ 	.byte	0x04, 0x12
        /*0026*/ 	.short	(.L_7 - .L_6)
	.align		4
.L_6:
        /*0028*/ 	.word	index@(triton_poi_fused_hardsigmoid_hardswish_mul_28)
        /*002c*/ 	.word	0x00000000
.L_7:


//--------------------- .nv.info.triton_poi_fused_hardsigmoid_hardswish_mul_28 --------------------------
	.section	.nv.info.triton_poi_fused_hardsigmoid_hardswish_mul_28,"",@"SHT_CUDA_INFO"
	.sectionflags	@""
	.align	4


	//----- nvinfo : EIATTR_CUDA_API_VERSION
	.align		4
        /*0000*/ 	.byte	0x04, 0x37
        /*0002*/ 	.short	(.L_9 - .L_8)
.L_8:
        /*0004*/ 	.word	0x0000007c


	//----- nvinfo : EIATTR_KPARAM_INFO
	.align		4
.L_9:
        /*0008*/ 	.byte	0x04, 0x17
        /*000a*/ 	.short	(.L_11 - .L_10)
.L_10:
        /*000c*/ 	.word	0x00000000
        /*0010*/ 	.short	0x0002
        /*0012*/ 	.short	0x0010
        /*0014*/ 	.byte	0x00, 0xf0, 0x11, 0x00


	//----- nvinfo : EIATTR_KPARAM_INFO
	.align		4
.L_11:
        /*0018*/ 	.byte	0x04, 0x17
        /*001a*/ 	.short	(.L_13 - .L_12)
.L_12:
        /*001c*/ 	.word	0x00000000
        /*0020*/ 	.short	0x0001
        /*0022*/ 	.short	0x0008
        /*0024*/ 	.byte	0x00, 0xf4, 0x21, 0x00


	//----- nvinfo : EIATTR_KPARAM_INFO
	.align		4
.L_13:
        /*0028*/ 	.byte	0x04, 0x17
        /*002a*/ 	.short	(.L_15 - .L_14)
.L_14:
        /*002c*/ 	.word	0x00000000
        /*0030*/ 	.short	0x0000
        /*0032*/ 	.short	0x0000
        /*0034*/ 	.byte	0x00, 0xf4, 0x21, 0x00


	//----- nvinfo : EIATTR_SPARSE_MMA_MASK
	.align		4
.L_15:
        /*0038*/ 	.byte	0x03, 0x50
        /*003a*/ 	.short	0x0000


	//----- nvinfo : EIATTR_MAXREG_COUNT
	.align		4
        /*003c*/ 	.byte	0x03, 0x1b
        /*003e*/ 	.short	0x00ff


	//----- nvinfo : EIATTR_EXIT_INSTR_OFFSETS
	.align		4
        /*0040*/ 	.byte	0x04, 0x1c
        /*0042*/ 	.short	(.L_17 - .L_16)


	//   ....[0]....
.L_16:
        /*0044*/ 	.word	0x00000260


	//   ....[1]....
        /*0048*/ 	.word	0x00000280


	//----- nvinfo : EIATTR_REQNTID
	.align		4
.L_17:
        /*004c*/ 	.byte	0x04, 0x10
        /*004e*/ 	.short	(.L_19 - .L_18)
.L_18:
        /*0050*/ 	.word	0x00000080
        /*0054*/ 	.word	0x00000001
        /*0058*/ 	.word	0x00000001


	//----- nvinfo : EIATTR_CBANK_PARAM_SIZE
	.align		4
.L_19:
        /*005c*/ 	.byte	0x03, 0x19
        /*005e*/ 	.short	0x0014


	//----- nvinfo : EIATTR_PARAM_CBANK
	.align		4
        /*0060*/ 	.byte	0x04, 0x0a
        /*0062*/ 	.short	(.L_21 - .L_20)
	.align		4
.L_20:
        /*0064*/ 	.word	index@(.nv.constant0.triton_poi_fused_hardsigmoid_hardswish_mul_28)
        /*0068*/ 	.short	0x0210
        /*006a*/ 	.short	0x0014


	//----- nvinfo : EIATTR_SW_WAR
	.align		4
.L_21:
        /*006c*/ 	.byte	0x04, 0x36
        /*006e*/ 	.short	(.L_23 - .L_22)
.L_22:
        /*0070*/ 	.word	0x00000008
.L_23:


//--------------------- .nv.callgraph             --------------------------
	.section	.nv.callgraph,"",@"SHT_CUDA_CALLGRAPH"
	.align	4
	.sectionentsize	8
	.align		4
        /*0000*/ 	.word	0x00000000
	.align		4
        /*0004*/ 	.word	0xffffffff
	.align		4
        /*0008*/ 	.word	0x00000000
	.align		4
        /*000c*/ 	.word	0xfffffffe
	.align		4
        /*0010*/ 	.word	0x00000000
	.align		4
        /*0014*/ 	.word	0xfffffffd
	.align		4
        /*0018*/ 	.word	0x00000000
	.align		4
        /*001c*/ 	.word	0xfffffffc


//--------------------- .text.triton_poi_fused_hardsigmoid_hardswish_mul_28 --------------------------
	.section	.text.triton_poi_fused_hardsigmoid_hardswish_mul_28,"ax",@progbits
	.align	128
        .global         triton_poi_fused_hardsigmoid_hardswish_mul_28
        .type           triton_poi_fused_hardsigmoid_hardswish_mul_28,@function
        .size           triton_poi_fused_hardsigmoid_hardswish_mul_28,(.L_x_1 - triton_poi_fused_hardsigmoid_hardswish_mul_28)
        .other          triton_poi_fused_hardsigmoid_hardswish_mul_28,@"STO_CUDA_ENTRY STV_DEFAULT"
triton_poi_fused_hardsigmoid_hardswish_mul_28:
.text.triton_poi_fused_hardsigmoid_hardswish_mul_28:
[----:B------:R-:W0:Y:S02]  /*0000*/  LDC R1, c[0x0][0x28] ;  /* 0x00000a00ff017b82 */ /* 0x000e240000000800 */
[----:B------:R-:W1:Y:S01]  /*0010*/  S2R R6, SR_TID.X ;  /* 0x0000000000067919 */ /* 0x000e620000002100 */
[----:B------:R-:W2:Y:S01]  /*0020*/  LDC.64 R2, c[0x0][0x210] ;  /* 0x00008400ff027b82 */ /* 0x000ea20000000a00 */
[----:B------:R-:W-:Y:S01]  /*0030*/  IMAD.MOV.U32 R8, RZ, RZ, RZ ;  /* 0x000000ffff087224 */ /* 0x000fe200078e00ff */
[----:B------:R-:W-:Y:S01]  /*0040*/  ULDC.64 UR4, c[0x0][0x208] ;  /* 0x0000820000047ab9 */ /* 0x000fe20000000a00 */
[----:B------:R-:W3:Y:S05]  /*0050*/  S2R R7, SR_CTAID.X ;  /* 0x0000000000077919 */ /* 0x000eea0000002500 */
[----:B------:R-:W4:Y:S01]  /*0060*/  LDC.64 R4, c[0x0][0x218] ;  /* 0x00008600ff047b82 */ /* 0x000f220000000a00 */
[----:B-1----:R-:W-:-:S05]  /*0070*/  LOP3.LUT R6, R6, 0x7f, RZ, 0xc0, !PT ;  /* 0x0000007f06067812 */ /* 0x002fca00078ec0ff */
[----:B---3--:R-:W-:Y:S02]  /*0080*/  IMAD R7, R7, 0x80, R6 ;  /* 0x0000008007077824 */ /* 0x008fe400078e0206 */
[----:B------:R-:W-:Y:S02]  /*0090*/  IMAD.MOV.U32 R6, RZ, RZ, RZ ;  /* 0x000000ffff067224 */ /* 0x000fe400078e00ff */
[C---:B--2---:R-:W-:Y:S01]  /*00a0*/  IMAD.WIDE R2, R7.reuse, 0x4, R2 ;  /* 0x0000000407027825 */ /* 0x044fe200078e0202 */
[----:B------:R-:W-:-:S03]  /*00b0*/  ISETP.GE.AND P0, PT, R7, 0x3c00, PT ;  /* 0x00003c000700780c */ /* 0x000fc60003f06270 */
[----:B------:R-:W-:-:S05]  /*00c0*/  IMAD.HI R0, R7, -0x77777777, R6 ;  /* 0x8888888907007827 */ /* 0x000fca00078e0206 */
[----:B------:R-:W-:-:S04]  /*00d0*/  SHF.R.U32.HI R9, RZ, 0x1f, R0 ;  /* 0x0000001fff097819 */ /* 0x000fc80000011600 */
[CC--:B------:R-:W-:Y:S01]  /*00e0*/  LEA.HI.SX32 R6, R0.reuse, R9.reuse, 0x19 ;  /* 0x0000000900067211 */ /* 0x0c0fe200078fcaff */
[----:B------:R-:W2:Y:S01]  /*00f0*/  @!P0 LDG.E R8, desc[UR4][R2.64] ;  /* 0x0000000402088981 */ /* 0x000ea2000c1e1900 */
[----:B------:R-:W-:-:S03]  /*0100*/  LEA.HI.SX32 R9, R0, R9, 0x15 ;  /* 0x0000000900097211 */ /* 0x000fc600078faaff */
[----:B------:R-:W-:-:S04]  /*0110*/  IMAD R6, R6, -0xf0, R7 ;  /* 0xffffff1006067824 */ /* 0x000fc800078e0207 */
[----:B------:R-:W-:Y:S02]  /*0120*/  IMAD R9, R9, 0xf0, R6 ;  /* 0x000000f009097824 */ /* 0x000fe400078e0206 */
[----:B------:R-:W-:Y:S02]  /*0130*/  IMAD.MOV.U32 R0, RZ, RZ, RZ ;  /* 0x000000ffff007224 */ /* 0x000fe400078e00ff */
[----:B----4-:R-:W-:-:S05]  /*0140*/  IMAD.WIDE R4, R9, 0x4, R4 ;  /* 0x0000000409047825 */ /* 0x010fca00078e0204 */
[----:B------:R-:W3:Y:S01]  /*0150*/  @!P0 LDG.E.EL R0, desc[UR4][R4.64] ;  /* 0x0000000404008981 */ /* 0x000ee2000c2e1900 */
[----:B--2---:R-:W-:-:S05]  /*0160*/  FADD R6, R8, 3 ;  /* 0x4040000008067421 */ /* 0x004fca0000000000 */
[----:B------:R-:W-:-:S04]  /*0170*/  FSETP.GTU.AND P1, PT, R6, RZ, PT ;  /* 0x000000ff0600720b */ /* 0x000fc80003f2c000 */
[----:B------:R-:W-:Y:S01]  /*0180*/  FSEL R7, R6, RZ, P1 ;  /* 0x000000ff06077208 */ /* 0x000fe20000800000 */
[----:B---3--:R-:W-:-:S03]  /*0190*/  FADD R0, R0, 3 ;  /* 0x4040000000007421 */ /* 0x008fc60000000000 */
[----:B------:R-:W-:Y:S02]  /*01a0*/  FSETP.GEU.AND P2, PT, R7, 6, PT ;  /* 0x40c000000700780b */ /* 0x000fe40003f4e000 */
[----:B------:R-:W-:-:S04]  /*01b0*/  FSETP.GTU.AND P1, PT, R0, RZ, PT ;  /* 0x000000ff0000720b */ /* 0x000fc80003f2c000 */
[----:B------:R-:W-:Y:S02]  /*01c0*/  FSEL R0, R0, RZ, P1 ;  /* 0x000000ff00007208 */ /* 0x000fe40000800000 */
[----:B------:R-:W-:Y:S02]  /*01d0*/  FSETP.NAN.AND P3, PT, R7, R7, PT ;  /* 0x000000070700720b */ /* 0x000fe40003f68000 */
[----:B------:R-:W-:-:S03]  /*01e0*/  FSETP.GEU.AND P1, PT, R0, 6, PT ;  /* 0x40c000000000780b */ /* 0x000fc60003f2e000 */
[----:B------:R-:W-:Y:S01]  /*01f0*/  @P2 FSEL R7, R7, 6, P3 ;  /* 0x40c0000007072808 */ /* 0x000fe20001800000 */
[C---:B------:R-:W-:Y:S01]  /*0200*/  FMUL R4, R0.reuse, 0.16666667163372039795 ;  /* 0x3e2aaaab00047820 */ /* 0x040fe20000400000 */
[----:B------:R-:W-:-:S03]  /*0210*/  FSETP.NAN.AND P2, PT, R0, R0, PT ;  /* 0x000000000000720b */ /* 0x000fc60003f48000 */
[----:B------:R-:W-:-:S04]  /*0220*/  FMUL R7, R7, R8 ;  /* 0x0000000807077220 */ /* 0x000fc80000400000 */
[----:B------:R-:W-:Y:S01]  /*0230*/  FMUL R7, R7, 0.16666667163372039795 ;  /* 0x3e2aaaab07077820 */ /* 0x000fe20000400000 */
[----:B------:R-:W-:-:S05]  /*0240*/  @P1 FSEL R4, R4, 1, P2 ;  /* 0x3f80000004041808 */ /* 0x000fca0001000000 */
[----:B------:R-:W-:Y:S01]  /*0250*/  FMUL R7, R4, R7 ;  /* 0x0000000704077220 */ /* 0x000fe20000400000 */
[----:B------:R-:W-:Y:S06]  /*0260*/  @P0 EXIT ;  /* 0x000000000000094d */ /* 0x000fec0003800000 */
[----:B------:R-:W-:Y:S01]  /*0270*/  STG.E desc[UR4][R2.64], R7 ;  /* 0x0000000702007986 */ /* 0x000fe2000c101904 */
[----:B------:R-:W-:Y:S05]  /*0280*/  EXIT ;  /* 0x000000000000794d */ /* 0x000fea0003800000 */
.L_x_0:
[----:B------:R-:W-:-:S00]  /*0290*/  BRA `(.L_x_0) ;  /* 0xfffffffc00fc7947 */ /* 0x000fc0000383ffff */
[----:B------:R-:W-:-:S00]  /*02a0*/  NOP ;  /* 0x0000000000007918 */ /* 0x000fc00000000000 */
        /* <DEDUP_REMOVED lines=13> */
.L_x_1:


//--------------------- .nv.constant0.triton_poi_fused_hardsigmoid_hardswish_mul_28 --------------------------
	.section	.nv.constant0.triton_poi_fused_hardsigmoid_hardswish_mul_28,"a",@progbits
	.sectionflags	@""
	.align	4
.nv.constant0.triton_poi_fused_hardsigmoid_hardswish_mul_28:
	.zero		548
